	.headerflags	@"EF_CUDA_TEXMODE_UNIFIED EF_CUDA_64BIT_ADDRESS EF_CUDA_ACCELERATORS EF_CUDA_SM90 EF_CUDA_VIRTUAL_SM(EF_CUDA_SM90)"
	.elftype	@"ET_EXEC"


//--------------------- .nv.info                  --------------------------
	.section	.nv.info,"",@"SHT_CUDA_INFO"
	.align	4


	//----- nvinfo : EIATTR_REGCOUNT
	.align		4
        /*0000*/ 	.byte	0x04, 0x2f
        /*0002*/ 	.short	(.L_3 - .L_2)
	.align		4
.L_2:
        /*0004*/ 	.word	index@(triton_poi_fused__native_batch_norm_legit_no_training_convolution_relu_109)
        /*0008*/ 	.word	0x00000016


	//----- nvinfo : EIATTR_MIN_STACK_SIZE
	.align		4
.L_3:
        /*000c*/ 	.byte	0x04, 0x12
        /*000e*/ 	.short	(.L_5 - .L_4)
	.align		4
.L_4:
        /*0010*/ 	.word	index@(triton_poi_fused__native_batch_norm_legit_no_training_convolution_relu_109)
        /*0014*/ 	.word	0x00000000


	//----- nvinfo : EIATTR_FRAME_SIZE
	.align		4
.L_5:
        /*0018*/ 	.byte	0x04, 0x11
        /*001a*/ 	.short	(.L_7 - .L_6)
	.align		4
.L_6:
        /*001c*/ 	.word	index@(triton_poi_fused__native_batch_norm_legit_no_training_convolution_relu_109)
        /*0020*/ 	.word	0x00000000


	//----- nvinfo : EIATTR_MIN_STACK_SIZE
	.align		4
.L_7:
        /*0024*/ 	.byte	0x04, 0x12
        /*0026*/ 	.short	(.L_9 - .L_8)
	.align		4
.L_8:
        /*0028*/ 	.word	index@(triton_poi_fused__native_batch_norm_legit_no_training_convolution_relu_109)
        /*002c*/ 	.word	0x00000000
.L_9:


//--------------------- .nv.info.triton_poi_fused__native_batch_norm_legit_no_training_convolution_relu_109 --------------------------
	.section	.nv.info.triton_poi_fused__native_batch_norm_legit_no_training_convolution_relu_109,"",@"SHT_CUDA_INFO"
	.sectionflags	@""
	.align	4


	//----- nvinfo : EIATTR_CUDA_API_VERSION
	.align		4
        /*0000*/ 	.byte	0x04, 0x37
        /*0002*/ 	.short	(.L_11 - .L_10)
.L_10:
        /*0004*/ 	.word	0x0000007c


	//----- nvinfo : EIATTR_KPARAM_INFO
	.align		4
.L_11:
        /*0008*/ 	.byte	0x04, 0x17
        /*000a*/ 	.short	(.L_13 - .L_12)
.L_12:
        /*000c*/ 	.word	0x00000000
        /*0010*/ 	.short	0x0007
        /*0012*/ 	.short	0x0038
        /*0014*/ 	.byte	0x00, 0xf0, 0x11, 0x00


	//----- nvinfo : EIATTR_KPARAM_INFO
	.align		4
.L_13:
        /*0018*/ 	.byte	0x04, 0x17
        /*001a*/ 	.short	(.L_15 - .L_14)
.L_14:
        /*001c*/ 	.word	0x00000000
        /*0020*/ 	.short	0x0006
        /*0022*/ 	.short	0x0030
        /*0024*/ 	.byte	0x00, 0xf4, 0x21, 0x00


	//----- nvinfo : EIATTR_KPARAM_INFO
	.align		4
.L_15:
        /*0028*/ 	.byte	0x04, 0x17
        /*002a*/ 	.short	(.L_17 - .L_16)
.L_16:
        /*002c*/ 	.word	0x00000000
        /*0030*/ 	.short	0x0005
        /*0032*/ 	.short	0x0028
        /*0034*/ 	.byte	0x00, 0xf4, 0x21, 0x00


	//----- nvinfo : EIATTR_KPARAM_INFO
	.align		4
.L_17:
        /*0038*/ 	.byte	0x04, 0x17
        /*003a*/ 	.short	(.L_19 - .L_18)
.L_18:
        /*003c*/ 	.word	0x00000000
        /*0040*/ 	.short	0x0004
        /*0042*/ 	.short	0x0020
        /*0044*/ 	.byte	0x00, 0xf4, 0x21, 0x00


	//----- nvinfo : EIATTR_KPARAM_INFO
	.align		4
.L_19:
        /*0048*/ 	.byte	0x04, 0x17
        /*004a*/ 	.short	(.L_21 - .L_20)
.L_20:
        /*004c*/ 	.word	0x00000000
        /*0050*/ 	.short	0x0003
        /*0052*/ 	.short	0x0018
        /*0054*/ 	.byte	0x00, 0xf4, 0x21, 0x00


	//----- nvinfo : EIATTR_KPARAM_INFO
	.align		4
.L_21:
        /*0058*/ 	.byte	0x04, 0x17
        /*005a*/ 	.short	(.L_23 - .L_22)
.L_22:
        /*005c*/ 	.word	0x00000000
        /*0060*/ 	.short	0x0002
        /*0062*/ 	.short	0x0010
        /*0064*/ 	.byte	0x00, 0xf4, 0x21, 0x00


	//----- nvinfo : EIATTR_KPARAM_INFO
	.align		4
.L_23:
        /*0068*/ 	.byte	0x04, 0x17
        /*006a*/ 	.short	(.L_25 - .L_24)
.L_24:
        /*006c*/ 	.word	0x00000000
        /*0070*/ 	.short	0x0001
        /*0072*/ 	.short	0x0008
        /*0074*/ 	.byte	0x00, 0xf4, 0x21, 0x00


	//----- nvinfo : EIATTR_KPARAM_INFO
	.align		4
.L_25:
        /*0078*/ 	.byte	0x04, 0x17
        /*007a*/ 	.short	(.L_27 - .L_26)
.L_26:
        /*007c*/ 	.word	0x00000000
        /*0080*/ 	.short	0x0000
        /*0082*/ 	.short	0x0000
        /*0084*/ 	.byte	0x00, 0xf4, 0x21, 0x00


	//----- nvinfo : EIATTR_SPARSE_MMA_MASK
	.align		4
.L_27:
        /*0088*/ 	.byte	0x03, 0x50
        /*008a*/ 	.short	0x0000


	//----- nvinfo : EIATTR_MAXREG_COUNT
	.align		4
        /*008c*/ 	.byte	0x03, 0x1b
        /*008e*/ 	.short	0x00ff


	//----- nvinfo : EIATTR_EXIT_INSTR_OFFSETS
	.align		4
        /*0090*/ 	.byte	0x04, 0x1c
        /*0092*/ 	.short	(.L_29 - .L_28)


	//   ....[0]....
.L_28:
        /*0094*/ 	.word	0x000003b0


	//----- nvinfo : EIATTR_REQNTID
	.align		4
.L_29:
        /*0098*/ 	.byte	0x04, 0x10
        /*009a*/ 	.short	(.L_31 - .L_30)
.L_30:
        /*009c*/ 	.word	0x00000080
        /*00a0*/ 	.word	0x00000001
        /*00a4*/ 	.word	0x00000001


	//----- nvinfo : EIATTR_CBANK_PARAM_SIZE
	.align		4
.L_31:
        /*00a8*/ 	.byte	0x03, 0x19
        /*00aa*/ 	.short	0x003c


	//----- nvinfo : EIATTR_PARAM_CBANK
	.align		4
        /*00ac*/ 	.byte	0x04, 0x0a
        /*00ae*/ 	.short	(.L_33 - .L_32)
	.align		4
.L_32:
        /*00b0*/ 	.word	index@(.nv.constant0.triton_poi_fused__native_batch_norm_legit_no_training_convolution_relu_109)
        /*00b4*/ 	.short	0x0210
        /*00b6*/ 	.short	0x003c


	//----- nvinfo : EIATTR_SW_WAR
	.align		4
.L_33:
        /*00b8*/ 	.byte	0x04, 0x36
        /*00ba*/ 	.short	(.L_35 - .L_34)
.L_34:
        /*00bc*/ 	.word	0x00000008
.L_35:


//--------------------- .nv.callgraph             --------------------------
	.section	.nv.callgraph,"",@"SHT_CUDA_CALLGRAPH"
	.align	4
	.sectionentsize	8
	.align		4
        /*0000*/ 	.word	0x00000000
	.align		4
        /*0004*/ 	.word	0xffffffff
	.align		4
        /*0008*/ 	.word	0x00000000
	.align		4
        /*000c*/ 	.word	0xfffffffe
	.align		4
        /*0010*/ 	.word	0x00000000
	.align		4
        /*0014*/ 	.word	0xfffffffd
	.align		4
        /*0018*/ 	.word	0x00000000
	.align		4
        /*001c*/ 	.word	0xfffffffc


//--------------------- .nv.constant4             --------------------------
	.section	.nv.constant4,"a",@progbits
	.align	8
	.align		8
.nv.constant4:
        /*0000*/ 	.dword	_$_str
	.align		8
        /*0008*/ 	.dword	_$_str_$_2


//--------------------- .text.triton_poi_fused__native_batch_norm_legit_no_training_convolution_relu_109 --------------------------
	.section	.text.triton_poi_fused__native_batch_norm_legit_no_training_convolution_relu_109,"ax",@progbits
	.align	128
        .global         triton_poi_fused__native_batch_norm_legit_no_training_convolution_relu_109
        .type           triton_poi_fused__native_batch_norm_legit_no_training_convolution_relu_109,@function
        .size           triton_poi_fused__native_batch_norm_legit_no_training_convolution_relu_109,(.L_x_1 - triton_poi_fused__native_batch_norm_legit_no_training_convolution_relu_109)
        .other          triton_poi_fused__native_batch_norm_legit_no_training_convolution_relu_109,@"STO_CUDA_ENTRY STV_DEFAULT"
triton_poi_fused__native_batch_norm_legit_no_training_convolution_relu_109:
.text.triton_poi_fused__native_batch_norm_legit_no_training_convolution_relu_109:
[----:B------:R-:W-:Y:S01]  /*0000*/  LDC R1, c[0x0][0x28] ;  /* 0x00000a00ff017b82 */ /* 0x000fe20000000800 */
[----:B------:R-:W1:Y:S07]  /*0010*/  S2R R0, SR_TID.X ;  /* 0x0000000000007919 */ /* 0x000e6e0000002100 */
[----:B------:R-:W2:Y:S01]  /*0020*/  LDC.64 R14, c[0x0][0x228] ;  /* 0x00008a00ff0e7b82 */ /* 0x000ea20000000a00 */
[----:B------:R-:W-:Y:S01]  /*0030*/  ULDC.64 UR4, c[0x0][0x208] ;  /* 0x0000820000047ab9 */ /* 0x000fe20000000a00 */
[----:B------:R-:W3:Y:S06]  /*0040*/  S2R R5, SR_CTAID.X ;  /* 0x0000000000057919 */ /* 0x000eec0000002500 */
[----:B------:R-:W4:Y:S08]  /*0050*/  LDC.64 R10, c[0x0][0x218] ;  /* 0x00008600ff0a7b82 */ /* 0x000f300000000a00 */
[----:B------:R-:W5:Y:S08]  /*0060*/  LDC.64 R12, c[0x0][0x220] ;  /* 0x00008800ff0c7b82 */ /* 0x000f700000000a00 */
[----:B------:R-:W5:Y:S01]  /*0070*/  LDC.64 R16, c[0x0][0x230] ;  /* 0x00008c00ff107b82 */ /* 0x000f620000000a00 */
[----:B-1----:R-:W-:-:S02]  /*0080*/  SHF.L.U32 R0, R0, 0x1, RZ ;  /* 0x0000000100007819 */ /* 0x002fc400000006ff */
[----:B---3--:R-:W-:Y:S02]  /*0090*/  SHF.R.S32.HI R3, RZ, 0x17, R5 ;  /* 0x00000017ff037819 */ /* 0x008fe40000011405 */
[----:B------:R-:W-:Y:S02]  /*00a0*/  LOP3.LUT R0, R0, 0xfe, RZ, 0xc0, !PT ;  /* 0x000000fe00007812 */ /* 0x000fe400078ec0ff */
[----:B------:R-:W-:Y:S02]  /*00b0*/  SGXT R3, R3, 0x1 ;  /* 0x000000010303781a */ /* 0x000fe40000000200 */
[----:B------:R-:W-:Y:S02]  /*00c0*/  LEA R0, R5, R0, 0x8 ;  /* 0x0000000005007211 */ /* 0x000fe400078e40ff */
[----:B------:R-:W1:Y:S02]  /*00d0*/  LDC.64 R4, c[0x0][0x238] ;  /* 0x00008e00ff047b82 */ /* 0x000e640000000a00 */
[----:B------:R-:W-:-:S04]  /*00e0*/  LEA.HI R3, R3, R0, RZ, 0x6 ;  /* 0x0000000003037211 */ /* 0x000fc800078f30ff */
[----:B------:R-:W-:-:S04]  /*00f0*/  SHF.R.S32.HI R3, RZ, 0x6, R3 ;  /* 0x00000006ff037819 */ /* 0x000fc80000011403 */
[----:B------:R-:W-:-:S04]  /*0100*/  LEA.HI R2, R3, R3, RZ, 0x4 ;  /* 0x0000000303027211 */ /* 0x000fc800078f20ff */
[----:B------:R-:W-:-:S04]  /*0110*/  LOP3.LUT R2, R2, 0xfffffff0, RZ, 0xc0, !PT ;  /* 0xfffffff002027812 */ /* 0x000fc800078ec0ff */
[----:B------:R-:W-:Y:S02]  /*0120*/  IADD3 R19, R3, -R2, RZ ;  /* 0x8000000203137210 */ /* 0x000fe40007ffe0ff */
[----:B------:R-:W3:Y:S03]  /*0130*/  LDC.64 R2, c[0x0][0x210] ;  /* 0x00008400ff027b82 */ /* 0x000ee60000000a00 */
[----:B--2---:R-:W-:-:S05]  /*0140*/  IMAD.WIDE R14, R19, 0x4, R14 ;  /* 0x00000004130e7825 */ /* 0x004fca00078e020e */
[----:B------:R2:W2:Y:S01]  /*0150*/  LDG.E.EL R18, desc[UR4][R14.64] ;  /* 0x000000040e127981 */ /* 0x0004a2000c2e1900 */
[----:B----4-:R-:W-:-:S04]  /*0160*/  IMAD.WIDE R10, R19, 0x4, R10 ;  /* 0x00000004130a7825 */ /* 0x010fc800078e020a */
[----:B-----5:R-:W-:Y:S01]  /*0170*/  IMAD.WIDE R12, R19, 0x4, R12 ;  /* 0x00000004130c7825 */ /* 0x020fe200078e020c */
[----:B------:R4:W5:Y:S04]  /*0180*/  LDG.E.EL R8, desc[UR4][R10.64] ;  /* 0x000000040a087981 */ /* 0x000968000c2e1900 */
[----:B------:R-:W5:Y:S01]  /*0190*/  LDG.E.EL R9, desc[UR4][R12.64] ;  /* 0x000000040c097981 */ /* 0x000f62000c2e1900 */
[----:B---3--:R-:W-:-:S05]  /*01a0*/  IMAD.WIDE R2, R0, 0x4, R2 ;  /* 0x0000000400027825 */ /* 0x008fca00078e0202 */
[----:B------:R-:W5:Y:S01]  /*01b0*/  LDG.E.64 R6, desc[UR4][R2.64] ;  /* 0x0000000402067981 */ /* 0x000f62000c1e1b00 */
[----:B0-2---:R-:W-:-:S04]  /*01c0*/  IMAD.WIDE R14, R19, 0x4, R16 ;  /* 0x00000004130e7825 */ /* 0x005fc800078e0210 */
[----:B-1----:R-:W-:Y:S02]  /*01d0*/  IMAD.WIDE R16, R19, 0x4, R4 ;  /* 0x0000000413107825 */ /* 0x002fe400078e0204 */
[----:B------:R-:W2:Y:S01]  /*01e0*/  LDG.E.EL R14, desc[UR4][R14.64] ;  /* 0x000000040e0e7981 */ /* 0x000ea2000c2e1900 */
[----:B----4-:R-:W-:Y:S01]  /*01f0*/  HFMA2.MMA R10, -RZ, RZ, 1.625, 0 ;  /* 0x3e800000ff0a7435 */ /* 0x010fe200000001ff */
[----:B------:R-:W0:Y:S02]  /*0200*/  LDC.64 R4, c[0x0][0x240] ;  /* 0x00009000ff047b82 */ /* 0x000e240000000a00 */
[----:B------:R-:W2:Y:S01]  /*0210*/  LDG.E.EL R17, desc[UR4][R16.64] ;  /* 0x0000000410117981 */ /* 0x000ea2000c2e1900 */
[----:B0-----:R-:W-:-:S04]  /*0220*/  IMAD.WIDE R4, R0, 0x4, R4 ;  /* 0x0000000400047825 */ /* 0x001fc800078e0204 */
[----:B------:R-:W-:-:S04]  /*0230*/  FADD R18, R18, 9.9999997473787516356e-06 ;  /* 0x3727c5ac12127421 */ /* 0x000fc80000000000 */
[----:B------:R-:W0:Y:S02]  /*0240*/  MUFU.SQRT R19, R18 ;  /* 0x0000001200137308 */ /* 0x000e240000002000 */
[C---:B0-----:R-:W-:Y:S02]  /*0250*/  FSETP.GT.AND P0, PT, R19.reuse, 8.50705917302346158658e+37, PT ;  /* 0x7e8000001300780b */ /* 0x041fe40003f04000 */
[----:B------:R-:W-:-:S11]  /*0260*/  FSETP.GEU.AND P1, PT, R19, 1.175494350822287508e-38, PT ;  /* 0x008000001300780b */ /* 0x000fd60003f2e000 */
[----:B------:R-:W-:-:S04]  /*0270*/  @P0 FMUL R19, R19, 0.25 ;  /* 0x3e80000013130820 */ /* 0x000fc80000400000 */
[----:B------:R-:W-:-:S06]  /*0280*/  @!P1 FMUL R19, R19, 16777216 ;  /* 0x4b80000013139820 */ /* 0x000fcc0000400000 */
[----:B------:R-:W0:Y:S01]  /*0290*/  MUFU.RCP R19, R19 ;  /* 0x0000001300137308 */ /* 0x000e220000001000 */
[----:B------:R-:W-:Y:S01]  /*02a0*/  FSEL R10, R10, 1, P0 ;  /* 0x3f8000000a0a7808 */ /* 0x000fe20000000000 */
[--C-:B-----5:R-:W-:Y:S01]  /*02b0*/  FADD R6, R6, R8.reuse ;  /* 0x0000000806067221 */ /* 0x120fe20000000000 */
[----:B------:R-:W-:-:S03]  /*02c0*/  FADD R7, R7, R8 ;  /* 0x0000000807077221 */ /* 0x000fc60000000000 */
[----:B------:R-:W-:Y:S01]  /*02d0*/  @!P1 FMUL R10, R10, 16777216 ;  /* 0x4b8000000a0a9820 */ /* 0x000fe20000400000 */
[C---:B------:R-:W-:Y:S01]  /*02e0*/  FADD R8, -R9.reuse, R6 ;  /* 0x0000000609087221 */ /* 0x040fe20000000100 */
[----:B------:R-:W-:Y:S02]  /*02f0*/  FADD R9, -R9, R7 ;  /* 0x0000000709097221 */ /* 0x000fe40000000100 */
[----:B0-----:R-:W-:-:S04]  /*0300*/  FMUL R10, R19, R10 ;  /* 0x0000000a130a7220 */ /* 0x001fc80000400000 */
[-C--:B------:R-:W-:Y:S01]  /*0310*/  FMUL R8, R8, R10.reuse ;  /* 0x0000000a08087220 */ /* 0x080fe20000400000 */
[----:B------:R-:W-:-:S03]  /*0320*/  FMUL R10, R9, R10 ;  /* 0x0000000a090a7220 */ /* 0x000fc60000400000 */
[C-C-:B--2---:R-:W-:Y:S01]  /*0330*/  FFMA R8, R14.reuse, R8, R17.reuse ;  /* 0x000000080e087223 */ /* 0x144fe20000000011 */
[----:B------:R-:W-:-:S04]  /*0340*/  FFMA R10, R14, R10, R17 ;  /* 0x0000000a0e0a7223 */ /* 0x000fc80000000011 */
[----:B------:R-:W-:Y:S02]  /*0350*/  FSETP.GEU.AND P0, PT, R8, RZ, PT ;  /* 0x000000ff0800720b */ /* 0x000fe40003f0e000 */
[----:B------:R-:W-:Y:S02]  /*0360*/  FSETP.GEU.AND P1, PT, R10, RZ, PT ;  /* 0x000000ff0a00720b */ /* 0x000fe40003f2e000 */
[----:B------:R-:W-:Y:S02]  /*0370*/  FSEL R8, R8, RZ, P0 ;  /* 0x000000ff08087208 */ /* 0x000fe40000000000 */
[----:B------:R-:W-:Y:S01]  /*0380*/  FSEL R9, R10, RZ, P1 ;  /* 0x000000ff0a097208 */ /* 0x000fe20000800000 */
[----:B------:R-:W-:Y:S04]  /*0390*/  STG.E.64 desc[UR4][R2.64], R6 ;  /* 0x0000000602007986 */ /* 0x000fe8000c101b04 */
[----:B------:R-:W-:Y:S01]  /*03a0*/  STG.E.64 desc[UR4][R4.64], R8 ;  /* 0x0000000804007986 */ /* 0x000fe2000c101b04 */
[----:B------:R-:W-:Y:S05]  /*03b0*/  EXIT ;  /* 0x000000000000794d */ /* 0x000fea0003800000 */
.L_x_0:
[----:B------:R-:W-:-:S00]  /*03c0*/  BRA `(.L_x_0) ;  /* 0xfffffffc00fc7947 */ /* 0x000fc0000383ffff */
[----:B------:R-:W-:-:S00]  /*03d0*/  NOP ;  /* 0x0000000000007918 */ /* 0x000fc00000000000 */
        /* <DEDUP_REMOVED lines=10> */
.L_x_1:


//--------------------- .nv.global.init           --------------------------
	.section	.nv.global.init,"aw",@progbits
.nv.global.init:
	.type		_$_str,@object
	.size		_$_str,(_$_str_$_2 - _$_str)
_$_str:
        /*0000*/ 	.byte	0x5f, 0x5f, 0x43, 0x55, 0x44, 0x41, 0x5f, 0x46, 0x54, 0x5a, 0x00
	.type		_$_str_$_2,@object
	.size		_$_str_$_2,(.L_1 - _$_str_$_2)
_$_str_$_2:
        /*000b*/ 	.byte	0x5f, 0x5f, 0x43, 0x55, 0x44, 0x41, 0x5f, 0x50, 0x52, 0x45, 0x43, 0x5f, 0x53, 0x51, 0x52, 0x54
        /*001b*/ 	.byte	0x00
.L_1:


//--------------------- .nv.constant0.triton_poi_fused__native_batch_norm_legit_no_training_convolution_relu_109 --------------------------
	.section	.nv.constant0.triton_poi_fused__native_batch_norm_legit_no_training_convolution_relu_109,"a",@progbits
	.sectionflags	@""
	.align	4
.nv.constant0.triton_poi_fused__native_batch_norm_legit_no_training_convolution_relu_109:
	.zero		588
